	.headerflags	@"EF_CUDA_TEXMODE_UNIFIED EF_CUDA_64BIT_ADDRESS EF_CUDA_SM86 EF_CUDA_VIRTUAL_SM(EF_CUDA_SM86)"
	.elftype	@"ET_EXEC"


//--------------------- .nv.info                  --------------------------
	.section	.nv.info,"",@"SHT_CUDA_INFO"
	.align	4


	//----- nvinfo : EIATTR_REGCOUNT
	.align		4
        /*0000*/ 	.byte	0x04, 0x2f
        /*0002*/ 	.short	(.L_1 - .L_0)
	.align		4
.L_0:
        /*0004*/ 	.word	index@(triton_poi_fused__to_copy_t_1)
        /*0008*/ 	.word	0x0000000a


	//----- nvinfo : EIATTR_MIN_STACK_SIZE
	.align		4
.L_1:
        /*000c*/ 	.byte	0x04, 0x12
        /*000e*/ 	.short	(.L_3 - .L_2)
	.align		4
.L_2:
        /*0010*/ 	.word	index@(triton_poi_fused__to_copy_t_1)
        /*0014*/ 	.word	0x00000000


	//----- nvinfo : EIATTR_FRAME_SIZE
	.align		4
.L_3:
        /*0018*/ 	.byte	0x04, 0x11
        /*001a*/ 	.short	(.L_5 - .L_4)
	.align		4
.L_4:
        /*001c*/ 	.word	index@(triton_poi_fused__to_copy_t_1)
        /*0020*/ 	.word	0x00000000


	//----- nvinfo : EIATTR_MIN_STACK_SIZE
	.align		4
.L_5:
        /*0024*/ 	.byte	0x04, 0x12
        /*0026*/ 	.short	(.L_7 - .L_6)
	.align		4
.L_6:
        /*0028*/ 	.word	index@(triton_poi_fused__to_copy_t_1)
        /*002c*/ 	.word	0x00000000
.L_7:


//--------------------- .nv.info.triton_poi_fused__to_copy_t_1 --------------------------
	.section	.nv.info.triton_poi_fused__to_copy_t_1,"",@"SHT_CUDA_INFO"
	.sectionflags	@""
	.align	4


	//----- nvinfo : EIATTR_CUDA_API_VERSION
	.align		4
        /*0000*/ 	.byte	0x04, 0x37
        /*0002*/ 	.short	(.L_9 - .L_8)
.L_8:
        /*0004*/ 	.word	0x0000007c


	//----- nvinfo : EIATTR_SW2861232_WAR
	.align		4
.L_9:
        /*0008*/ 	.byte	0x01, 0x35
	.zero		2


	//----- nvinfo : EIATTR_PARAM_CBANK
	.align		4
        /*000c*/ 	.byte	0x04, 0x0a
        /*000e*/ 	.short	(.L_11 - .L_10)
	.align		4
.L_10:
        /*0010*/ 	.word	index@(.nv.constant0.triton_poi_fused__to_copy_t_1)
        /*0014*/ 	.short	0x0160
        /*0016*/ 	.short	0x0020


	//----- nvinfo : EIATTR_CBANK_PARAM_SIZE
	.align		4
.L_11:
        /*0018*/ 	.byte	0x03, 0x19
        /*001a*/ 	.short	0x0020


	//----- nvinfo : EIATTR_KPARAM_INFO
	.align		4
        /*001c*/ 	.byte	0x04, 0x17
        /*001e*/ 	.short	(.L_13 - .L_12)
.L_12:
        /*0020*/ 	.word	0x00000000
        /*0024*/ 	.short	0x0003
        /*0026*/ 	.short	0x0018
        /*0028*/ 	.byte	0x00, 0xf4, 0x21, 0x00


	//----- nvinfo : EIATTR_KPARAM_INFO
	.align		4
.L_13:
        /*002c*/ 	.byte	0x04, 0x17
        /*002e*/ 	.short	(.L_15 - .L_14)
.L_14:
        /*0030*/ 	.word	0x00000000
        /*0034*/ 	.short	0x0002
        /*0036*/ 	.short	0x0010
        /*0038*/ 	.byte	0x00, 0xf0, 0x11, 0x00


	//----- nvinfo : EIATTR_KPARAM_INFO
	.align		4
.L_15:
        /*003c*/ 	.byte	0x04, 0x17
        /*003e*/ 	.short	(.L_17 - .L_16)
.L_16:
        /*0040*/ 	.word	0x00000000
        /*0044*/ 	.short	0x0001
        /*0046*/ 	.short	0x0008
        /*0048*/ 	.byte	0x00, 0xf4, 0x21, 0x00


	//----- nvinfo : EIATTR_KPARAM_INFO
	.align		4
.L_17:
        /*004c*/ 	.byte	0x04, 0x17
        /*004e*/ 	.short	(.L_19 - .L_18)
.L_18:
        /*0050*/ 	.word	0x00000000
        /*0054*/ 	.short	0x0000
        /*0056*/ 	.short	0x0000
        /*0058*/ 	.byte	0x00, 0xf4, 0x21, 0x00


	//----- nvinfo : EIATTR_MAXREG_COUNT
	.align		4
.L_19:
        /*005c*/ 	.byte	0x03, 0x1b
        /*005e*/ 	.short	0x00ff


	//----- nvinfo : EIATTR_EXIT_INSTR_OFFSETS
	.align		4
        /*0060*/ 	.byte	0x04, 0x1c
        /*0062*/ 	.short	(.L_21 - .L_20)


	//   ....[0]....
.L_20:
        /*0064*/ 	.word	0x000000e0


	//----- nvinfo : EIATTR_REQNTID
	.align		4
.L_21:
        /*0068*/ 	.byte	0x04, 0x10
        /*006a*/ 	.short	(.L_23 - .L_22)
.L_22:
        /*006c*/ 	.word	0x00000100
        /*0070*/ 	.word	0x00000001
        /*0074*/ 	.word	0x00000001
.L_23:


//--------------------- .nv.callgraph             --------------------------
	.section	.nv.callgraph,"",@"SHT_CUDA_CALLGRAPH"
	.align	4
	.sectionentsize	8
	.align		4
        /*0000*/ 	.word	0x00000000
	.align		4
        /*0004*/ 	.word	0xffffffff
	.align		4
        /*0008*/ 	.word	0x00000000
	.align		4
        /*000c*/ 	.word	0xfffffffe
	.align		4
        /*0010*/ 	.word	0x00000000
	.align		4
        /*0014*/ 	.word	0xfffffffd
	.align		4
        /*0018*/ 	.word	0x00000000
	.align		4
        /*001c*/ 	.word	0xfffffffc


//--------------------- .nv.rel.action            --------------------------
	.section	.nv.rel.action,"",@"SHT_CUDA_RELOCINFO"
	.align	8
	.sectionentsize	8
        /*0000*/ 	.byte	0x73, 0x00, 0x00, 0x00, 0x00, 0x00, 0x00, 0x00, 0x00, 0x00, 0x00, 0x11, 0x25, 0x00, 0x05, 0x36


//--------------------- .nv.constant0.triton_poi_fused__to_copy_t_1 --------------------------
	.section	.nv.constant0.triton_poi_fused__to_copy_t_1,"a",@progbits
	.sectionflags	@""
	.align	4
.nv.constant0.triton_poi_fused__to_copy_t_1:
	.zero		384


//--------------------- .text.triton_poi_fused__to_copy_t_1 --------------------------
	.section	.text.triton_poi_fused__to_copy_t_1,"ax",@progbits
	.sectioninfo	@"SHI_REGISTERS=10"
	.align	128
        .global         triton_poi_fused__to_copy_t_1
        .type           triton_poi_fused__to_copy_t_1,@function
        .size           triton_poi_fused__to_copy_t_1,(.L_x_1 - triton_poi_fused__to_copy_t_1)
        .other          triton_poi_fused__to_copy_t_1,@"STO_CUDA_ENTRY STV_DEFAULT"
triton_poi_fused__to_copy_t_1:
.text.triton_poi_fused__to_copy_t_1:
[----:B------:R-:W-:Y:S02]  /*0000*/  MOV R1, c[0x0][0x28] ;  /* 0x00000a0000017a02 */ /* 0x000fe40000000f00 */
[----:B------:R-:W0:Y:S01]  /*0010*/  S2R R0, SR_TID.X ;  /* 0x0000000000007919 */ /* 0x000e220000002100 */
[----:B------:R-:W-:Y:S01]  /*0020*/  IMAD.MOV.U32 R5, RZ, RZ, 0x4 ;  /* 0x00000004ff057424 */ /* 0x000fe200078e00ff */
[----:B------:R-:W-:Y:S02]  /*0030*/  ULDC.64 UR4, c[0x0][0x118] ;  /* 0x0000460000047ab9 */ /* 0x000fe40000000a00 */
[----:B------:R-:W1:Y:S01]  /*0040*/  S2R R3, SR_CTAID.X ;  /* 0x0000000000037919 */ /* 0x000e620000002500 */
[----:B0-----:R-:W-:-:S04]  /*0050*/  SHF.L.U32 R0, R0, 0x1, RZ ;  /* 0x0000000100007819 */ /* 0x001fc800000006ff */
[----:B------:R-:W-:-:S04]  /*0060*/  LOP3.LUT R0, R0, 0x1fe, RZ, 0xc0, !PT ;  /* 0x000001fe00007812 */ /* 0x000fc800078ec0ff */
[----:B-1----:R-:W-:-:S05]  /*0070*/  LEA R0, R3, R0, 0x9 ;  /* 0x0000000003007211 */ /* 0x002fca00078e48ff */
[----:B------:R-:W-:-:S06]  /*0080*/  IMAD.WIDE R2, R0, R5, c[0x0][0x160] ;  /* 0x0000580000027625 */ /* 0x000fcc00078e0205 */
[----:B------:R-:W2:Y:S01]  /*0090*/  LDG.E.64 R2, [R2.64] ;  /* 0x0000000402027981 */ /* 0x000ea2000c1e1b00 */
[----:B------:R-:W-:-:S04]  /*00a0*/  IMAD.MOV.U32 R5, RZ, RZ, 0x2 ;  /* 0x00000002ff057424 */ /* 0x000fc800078e00ff */
[----:B------:R-:W-:Y:S01]  /*00b0*/  IMAD.WIDE R4, R0, R5, c[0x0][0x168] ;  /* 0x00005a0000047625 */ /* 0x000fe200078e0205 */
[----:B--2---:R-:W-:-:S05]  /*00c0*/  F2FP.BF16.PACK_AB R7, R3, R2 ;  /* 0x000000020307723e */ /* 0x004fca00000010ff */
[----:B------:R-:W-:Y:S01]  /*00d0*/  STG.E [R4.64], R7 ;  /* 0x0000000704007986 */ /* 0x000fe2000c101904 */
[----:B------:R-:W-:Y:S05]  /*00e0*/  EXIT ;  /* 0x000000000000794d */ /* 0x000fea0003800000 */
.L_x_0:
[----:B------:R-:W-:-:S00]  /*00f0*/  BRA `(.L_x_0) ;  /* 0xfffffff000007947 */ /* 0x000fc0000383ffff */
[----:B------:R-:W-:-:S00]  /*0100*/  NOP ;  /* 0x0000000000007918 */ /* 0x000fc00000000000 */
[----:B------:R-:W-:-:S00]  /*0110*/  NOP ;  /* 0x0000000000007918 */ /* 0x000fc00000000000 */
[----:B------:R-:W-:-:S00]  /*0120*/  NOP ;  /* 0x0000000000007918 */ /* 0x000fc00000000000 */
[----:B------:R-:W-:-:S00]  /*0130*/  NOP ;  /* 0x0000000000007918 */ /* 0x000fc00000000000 */
[----:B------:R-:W-:-:S00]  /*0140*/  NOP ;  /* 0x0000000000007918 */ /* 0x000fc00000000000 */
[----:B------:R-:W-:-:S00]  /*0150*/  NOP ;  /* 0x0000000000007918 */ /* 0x000fc00000000000 */
[----:B------:R-:W-:-:S00]  /*0160*/  NOP ;  /* 0x0000000000007918 */ /* 0x000fc00000000000 */
[----:B------:R-:W-:-:S00]  /*0170*/  NOP ;  /* 0x0000000000007918 */ /* 0x000fc00000000000 */
.L_x_1:
